//
// Generated by NVIDIA NVVM Compiler
//
// Compiler Build ID: CL-36424714
// Cuda compilation tools, release 13.0, V13.0.88
// Based on NVVM 20.0.0
//

.version 9.0
.target sm_100
.address_size 64

	// .globl	_Z19batchedMatMulKernelPfS_S_iiii
// _ZZ19batchedMatMulKernelPfS_S_iiiiE6A_tile has been demoted
// _ZZ19batchedMatMulKernelPfS_S_iiiiE6B_tile has been demoted

.visible .entry _Z19batchedMatMulKernelPfS_S_iiii(
	.param .u64 .ptr .align 1 _Z19batchedMatMulKernelPfS_S_iiii_param_0,
	.param .u64 .ptr .align 1 _Z19batchedMatMulKernelPfS_S_iiii_param_1,
	.param .u64 .ptr .align 1 _Z19batchedMatMulKernelPfS_S_iiii_param_2,
	.param .u32 _Z19batchedMatMulKernelPfS_S_iiii_param_3,
	.param .u32 _Z19batchedMatMulKernelPfS_S_iiii_param_4,
	.param .u32 _Z19batchedMatMulKernelPfS_S_iiii_param_5,
	.param .u32 _Z19batchedMatMulKernelPfS_S_iiii_param_6
)
{
	.reg .pred 	%p<13>;
	.reg .b32 	%r<49>;
	.reg .b32 	%f<63>;
	.reg .b64 	%rd<13>;
	// demoted variable
	.shared .align 4 .b8 _ZZ19batchedMatMulKernelPfS_S_iiiiE6A_tile[1024];
	// demoted variable
	.shared .align 4 .b8 _ZZ19batchedMatMulKernelPfS_S_iiiiE6B_tile[1024];
	ld.param.u64 	%rd4, [_Z19batchedMatMulKernelPfS_S_iiii_param_0];
	ld.param.u64 	%rd5, [_Z19batchedMatMulKernelPfS_S_iiii_param_1];
	ld.param.u64 	%rd6, [_Z19batchedMatMulKernelPfS_S_iiii_param_2];
	ld.param.u32 	%r29, [_Z19batchedMatMulKernelPfS_S_iiii_param_3];
	ld.param.u32 	%r26, [_Z19batchedMatMulKernelPfS_S_iiii_param_4];
	ld.param.u32 	%r27, [_Z19batchedMatMulKernelPfS_S_iiii_param_5];
	ld.param.u32 	%r28, [_Z19batchedMatMulKernelPfS_S_iiii_param_6];
	mov.u32 	%r1, %ctaid.z;
	setp.ge.s32 	%p1, %r1, %r29;
	@%p1 bra 	$L__BB0_10;
	mov.u32 	%r30, %ctaid.y;
	shl.b32 	%r31, %r30, 4;
	mov.u32 	%r46, %tid.y;
	add.s32 	%r3, %r31, %r46;
	mov.u32 	%r32, %ctaid.x;
	shl.b32 	%r4, %r32, 4;
	mov.u32 	%r44, %tid.x;
	add.s32 	%r6, %r4, %r44;
	mul.lo.s32 	%r7, %r26, %r1;
	setp.lt.s32 	%p2, %r27, 1;
	mov.f32 	%f62, 0f00000000;
	@%p2 bra 	$L__BB0_8;
	add.s32 	%r33, %r27, 15;
	shr.u32 	%r34, %r33, 4;
	shl.b32 	%r35, %r46, 6;
	mov.u32 	%r36, _ZZ19batchedMatMulKernelPfS_S_iiiiE6A_tile;
	add.s32 	%r8, %r36, %r35;
	shl.b32 	%r37, %r44, 2;
	add.s32 	%r9, %r8, %r37;
	add.s32 	%r38, %r7, %r3;
	mov.u32 	%r39, _ZZ19batchedMatMulKernelPfS_S_iiiiE6B_tile;
	add.s32 	%r11, %r39, %r37;
	add.s32 	%r10, %r11, %r35;
	neg.s32 	%r48, %r34;
	mad.lo.s32 	%r40, %r27, %r1, %r46;
	mad.lo.s32 	%r41, %r28, %r40, %r44;
	add.s32 	%r47, %r41, %r4;
	shl.b32 	%r14, %r28, 4;
	mad.lo.s32 	%r45, %r38, %r27, %r44;
	cvta.to.global.u64 	%rd1, %rd4;
	cvta.to.global.u64 	%rd2, %rd5;
	mov.f32 	%f62, 0f00000000;
$L__BB0_3:
	setp.ge.s32 	%p3, %r3, %r26;
	mul.wide.s32 	%rd7, %r45, 4;
	add.s64 	%rd3, %rd1, %rd7;
	setp.ge.s32 	%p4, %r44, %r27;
	mov.f32 	%f60, 0f00000000;
	or.pred  	%p5, %p3, %p4;
	@%p5 bra 	$L__BB0_5;
	ld.global.f32 	%f60, [%rd3];
$L__BB0_5:
	setp.ge.s32 	%p6, %r6, %r28;
	st.shared.f32 	[%r9], %f60;
	setp.ge.s32 	%p7, %r46, %r27;
	mov.f32 	%f61, 0f00000000;
	or.pred  	%p8, %p6, %p7;
	@%p8 bra 	$L__BB0_7;
	mul.wide.s32 	%rd8, %r47, 4;
	add.s64 	%rd9, %rd2, %rd8;
	ld.global.f32 	%f61, [%rd9];
$L__BB0_7:
	st.shared.f32 	[%r10], %f61;
	bar.sync 	0;
	ld.shared.f32 	%f12, [%r8];
	ld.shared.f32 	%f13, [%r11];
	fma.rn.f32 	%f14, %f12, %f13, %f62;
	ld.shared.f32 	%f15, [%r8+4];
	ld.shared.f32 	%f16, [%r11+64];
	fma.rn.f32 	%f17, %f15, %f16, %f14;
	ld.shared.f32 	%f18, [%r8+8];
	ld.shared.f32 	%f19, [%r11+128];
	fma.rn.f32 	%f20, %f18, %f19, %f17;
	ld.shared.f32 	%f21, [%r8+12];
	ld.shared.f32 	%f22, [%r11+192];
	fma.rn.f32 	%f23, %f21, %f22, %f20;
	ld.shared.f32 	%f24, [%r8+16];
	ld.shared.f32 	%f25, [%r11+256];
	fma.rn.f32 	%f26, %f24, %f25, %f23;
	ld.shared.f32 	%f27, [%r8+20];
	ld.shared.f32 	%f28, [%r11+320];
	fma.rn.f32 	%f29, %f27, %f28, %f26;
	ld.shared.f32 	%f30, [%r8+24];
	ld.shared.f32 	%f31, [%r11+384];
	fma.rn.f32 	%f32, %f30, %f31, %f29;
	ld.shared.f32 	%f33, [%r8+28];
	ld.shared.f32 	%f34, [%r11+448];
	fma.rn.f32 	%f35, %f33, %f34, %f32;
	ld.shared.f32 	%f36, [%r8+32];
	ld.shared.f32 	%f37, [%r11+512];
	fma.rn.f32 	%f38, %f36, %f37, %f35;
	ld.shared.f32 	%f39, [%r8+36];
	ld.shared.f32 	%f40, [%r11+576];
	fma.rn.f32 	%f41, %f39, %f40, %f38;
	ld.shared.f32 	%f42, [%r8+40];
	ld.shared.f32 	%f43, [%r11+640];
	fma.rn.f32 	%f44, %f42, %f43, %f41;
	ld.shared.f32 	%f45, [%r8+44];
	ld.shared.f32 	%f46, [%r11+704];
	fma.rn.f32 	%f47, %f45, %f46, %f44;
	ld.shared.f32 	%f48, [%r8+48];
	ld.shared.f32 	%f49, [%r11+768];
	fma.rn.f32 	%f50, %f48, %f49, %f47;
	ld.shared.f32 	%f51, [%r8+52];
	ld.shared.f32 	%f52, [%r11+832];
	fma.rn.f32 	%f53, %f51, %f52, %f50;
	ld.shared.f32 	%f54, [%r8+56];
	ld.shared.f32 	%f55, [%r11+896];
	fma.rn.f32 	%f56, %f54, %f55, %f53;
	ld.shared.f32 	%f57, [%r8+60];
	ld.shared.f32 	%f58, [%r11+960];
	fma.rn.f32 	%f62, %f57, %f58, %f56;
	bar.sync 	0;
	add.s32 	%r48, %r48, 1;
	setp.ne.s32 	%p9, %r48, 0;
	add.s32 	%r47, %r47, %r14;
	add.s32 	%r46, %r46, 16;
	add.s32 	%r45, %r45, 16;
	add.s32 	%r44, %r44, 16;
	@%p9 bra 	$L__BB0_3;
$L__BB0_8:
	setp.ge.s32 	%p10, %r3, %r26;
	setp.ge.s32 	%p11, %r6, %r28;
	or.pred  	%p12, %p10, %p11;
	@%p12 bra 	$L__BB0_10;
	add.s32 	%r42, %r7, %r3;
	mad.lo.s32 	%r43, %r42, %r28, %r6;
	cvta.to.global.u64 	%rd10, %rd6;
	mul.wide.s32 	%rd11, %r43, 4;
	add.s64 	%rd12, %rd10, %rd11;
	st.global.f32 	[%rd12], %f62;
$L__BB0_10:
	ret;

}


// ===== COMPILED SASS (sm_100) =====

	.target	sm_100

	.elftype	@"ET_EXEC"


//--------------------- .note.nv.tkinfo           --------------------------
	.section	.note.nv.tkinfo,"",@"SHT_NOTE"
	.sectionflags	@"SHF_NOTE_NV_TKINFO"
	.tkinfo
        /*0018*/ 	.word	0x00000002
        /*0030*/ 	.string	""
        /*0030*/ 	.string	"ptxas"
        /*0030*/ 	.string	"Cuda compilation tools, release 13.0, V13.0.88"
        /*0030*/ 	.string	"Build cuda_13.0.r13.0/compiler.36424714_0"
        /*0030*/ 	.string	"-arch sm_100 -m 64 "



//--------------------- .note.nv.cuinfo           --------------------------
	.section	.note.nv.cuinfo,"",@"SHT_NOTE"
	.sectionflags	@"SHF_NOTE_NV_CUINFO"
        /*0018*/ 	.short	0x0002
        /*001a*/ 	.short	0x0064
        /*001c*/ 	.short	0x0082
	.zero		2


//--------------------- .nv.info                  --------------------------
	.section	.nv.info,"",@"SHT_CUDA_INFO"
	.align	4


	//----- nvinfo : EIATTR_REGCOUNT
	.align		4
        /*0000*/ 	.byte	0x04, 0x2f
        /*0002*/ 	.short	(.L_1 - .L_0)
	.align		4
.L_0:
        /*0004*/ 	.word	index@(_Z19batchedMatMulKernelPfS_S_iiii)
        /*0008*/ 	.word	0x00000020


	//----- nvinfo : EIATTR_FRAME_SIZE
	.align		4
.L_1:
        /*000c*/ 	.byte	0x04, 0x11
        /*000e*/ 	.short	(.L_3 - .L_2)
	.align		4
.L_2:
        /*0010*/ 	.word	index@(_Z19batchedMatMulKernelPfS_S_iiii)
        /*0014*/ 	.word	0x00000000


	//----- nvinfo : EIATTR_MIN_STACK_SIZE
	.align		4
.L_3:
        /*0018*/ 	.byte	0x04, 0x12
        /*001a*/ 	.short	(.L_5 - .L_4)
	.align		4
.L_4:
        /*001c*/ 	.word	index@(_Z19batchedMatMulKernelPfS_S_iiii)
        /*0020*/ 	.word	0x00000000
.L_5:


//--------------------- .nv.compat                --------------------------
	.section	.nv.compat,"",@"SHT_CUDA_COMPAT_INFO"
	.align	4
        /*0000*/ 	.byte	0x02, 0x09, 0x00, 0x00, 0x02, 0x02, 0x01, 0x00, 0x02, 0x05, 0x05, 0x00, 0x03, 0x07, 0x01, 0x01
        /*0010*/ 	.byte	0x02, 0x03, 0x00, 0x00, 0x02, 0x06, 0x01, 0x00, 0x04, 0x0b, 0x08, 0x00, 0x09, 0x00, 0x00, 0x00
        /*0020*/ 	.byte	0x00, 0x00, 0x00, 0x00


//--------------------- .nv.info._Z19batchedMatMulKernelPfS_S_iiii --------------------------
	.section	.nv.info._Z19batchedMatMulKernelPfS_S_iiii,"",@"SHT_CUDA_INFO"
	.sectionflags	@""
	.align	4


	//----- nvinfo : EIATTR_CUDA_API_VERSION
	.align		4
        /*0000*/ 	.byte	0x04, 0x37
        /*0002*/ 	.short	(.L_7 - .L_6)
.L_6:
        /*0004*/ 	.word	0x00000082


	//----- nvinfo : EIATTR_KPARAM_INFO
	.align		4
.L_7:
        /*0008*/ 	.byte	0x04, 0x17
        /*000a*/ 	.short	(.L_9 - .L_8)
.L_8:
        /*000c*/ 	.word	0x00000000
        /*0010*/ 	.short	0x0006
        /*0012*/ 	.short	0x0024
        /*0014*/ 	.byte	0x00, 0xf0, 0x11, 0x00


	//----- nvinfo : EIATTR_KPARAM_INFO
	.align		4
.L_9:
        /*0018*/ 	.byte	0x04, 0x17
        /*001a*/ 	.short	(.L_11 - .L_10)
.L_10:
        /*001c*/ 	.word	0x00000000
        /*0020*/ 	.short	0x0005
        /*0022*/ 	.short	0x0020
        /*0024*/ 	.byte	0x00, 0xf0, 0x11, 0x00


	//----- nvinfo : EIATTR_KPARAM_INFO
	.align		4
.L_11:
        /*0028*/ 	.byte	0x04, 0x17
        /*002a*/ 	.short	(.L_13 - .L_12)
.L_12:
        /*002c*/ 	.word	0x00000000
        /*0030*/ 	.short	0x0004
        /*0032*/ 	.short	0x001c
        /*0034*/ 	.byte	0x00, 0xf0, 0x11, 0x00


	//----- nvinfo : EIATTR_KPARAM_INFO
	.align		4
.L_13:
        /*0038*/ 	.byte	0x04, 0x17
        /*003a*/ 	.short	(.L_15 - .L_14)
.L_14:
        /*003c*/ 	.word	0x00000000
        /*0040*/ 	.short	0x0003
        /*0042*/ 	.short	0x0018
        /*0044*/ 	.byte	0x00, 0xf0, 0x11, 0x00


	//----- nvinfo : EIATTR_KPARAM_INFO
	.align		4
.L_15:
        /*0048*/ 	.byte	0x04, 0x17
        /*004a*/ 	.short	(.L_17 - .L_16)
.L_16:
        /*004c*/ 	.word	0x00000000
        /*0050*/ 	.short	0x0002
        /*0052*/ 	.short	0x0010
        /*0054*/ 	.byte	0x00, 0xf5, 0x21, 0x00


	//----- nvinfo : EIATTR_KPARAM_INFO
	.align		4
.L_17:
        /*0058*/ 	.byte	0x04, 0x17
        /*005a*/ 	.short	(.L_19 - .L_18)
.L_18:
        /*005c*/ 	.word	0x00000000
        /*0060*/ 	.short	0x0001
        /*0062*/ 	.short	0x0008
        /*0064*/ 	.byte	0x00, 0xf5, 0x21, 0x00


	//----- nvinfo : EIATTR_KPARAM_INFO
	.align		4
.L_19:
        /*0068*/ 	.byte	0x04, 0x17
        /*006a*/ 	.short	(.L_21 - .L_20)
.L_20:
        /*006c*/ 	.word	0x00000000
        /*0070*/ 	.short	0x0000
        /*0072*/ 	.short	0x0000
        /*0074*/ 	.byte	0x00, 0xf5, 0x21, 0x00


	//----- nvinfo : EIATTR_SPARSE_MMA_MASK
	.align		4
.L_21:
        /*0078*/ 	.byte	0x03, 0x50
        /*007a*/ 	.short	0x0000


	//----- nvinfo : EIATTR_MAXREG_COUNT
	.align		4
        /*007c*/ 	.byte	0x03, 0x1b
        /*007e*/ 	.short	0x00ff


	//----- nvinfo : EIATTR_NUM_BARRIERS
	.align		4
        /*0080*/ 	.byte	0x02, 0x4c
        /*0082*/ 	.byte	0x01
	.zero		1


	//----- nvinfo : EIATTR_MERCURY_ISA_VERSION
	.align		4
        /*0084*/ 	.byte	0x03, 0x5f
        /*0086*/ 	.short	0x0101


	//----- nvinfo : EIATTR_VRC_CTA_INIT_COUNT
	.align		4
        /*0088*/ 	.byte	0x02, 0x4a
	.zero		1
	.zero		1


	//----- nvinfo : EIATTR_EXIT_INSTR_OFFSETS
	.align		4
        /*008c*/ 	.byte	0x04, 0x1c
        /*008e*/ 	.short	(.L_23 - .L_22)


	//   ....[0]....
.L_22:
        /*0090*/ 	.word	0x00000040


	//   ....[1]....
        /*0094*/ 	.word	0x00000660


	//   ....[2]....
        /*0098*/ 	.word	0x000006c0


	//----- nvinfo : EIATTR_CBANK_PARAM_SIZE
	.align		4
.L_23:
        /*009c*/ 	.byte	0x03, 0x19
        /*009e*/ 	.short	0x0028


	//----- nvinfo : EIATTR_PARAM_CBANK
	.align		4
        /*00a0*/ 	.byte	0x04, 0x0a
        /*00a2*/ 	.short	(.L_25 - .L_24)
	.align		4
.L_24:
        /*00a4*/ 	.word	index@(.nv.constant0._Z19batchedMatMulKernelPfS_S_iiii)
        /*00a8*/ 	.short	0x0380
        /*00aa*/ 	.short	0x0028


	//----- nvinfo : EIATTR_SW_WAR
	.align		4
.L_25:
        /*00ac*/ 	.byte	0x04, 0x36
        /*00ae*/ 	.short	(.L_27 - .L_26)
.L_26:
        /*00b0*/ 	.word	0x00000008
.L_27:


//--------------------- .nv.callgraph             --------------------------
	.section	.nv.callgraph,"",@"SHT_CUDA_CALLGRAPH"
	.align	4
	.sectionentsize	8
	.align		4
        /*0000*/ 	.word	0x00000000
	.align		4
        /*0004*/ 	.word	0xffffffff
	.align		4
        /*0008*/ 	.word	0x00000000
	.align		4
        /*000c*/ 	.word	0xfffffffe
	.align		4
        /*0010*/ 	.word	0x00000000
	.align		4
        /*0014*/ 	.word	0xfffffffd
	.align		4
        /*0018*/ 	.word	0x00000000
	.align		4
        /*001c*/ 	.word	0xfffffffc


//--------------------- .text._Z19batchedMatMulKernelPfS_S_iiii --------------------------
	.section	.text._Z19batchedMatMulKernelPfS_S_iiii,"ax",@progbits
	.align	128
        .global         _Z19batchedMatMulKernelPfS_S_iiii
        .type           _Z19batchedMatMulKernelPfS_S_iiii,@function
        .size           _Z19batchedMatMulKernelPfS_S_iiii,(.L_x_3 - _Z19batchedMatMulKernelPfS_S_iiii)
        .other          _Z19batchedMatMulKernelPfS_S_iiii,@"STO_CUDA_ENTRY STV_DEFAULT"
_Z19batchedMatMulKernelPfS_S_iiii:
.text._Z19batchedMatMulKernelPfS_S_iiii:
[----:B------:R-:W-:Y:S08]  /*0000*/  LDC R1, c[0x0][0x37c] ;  /* 0x0000df00ff017b82 */ /* 0x000ff00000000800 */
[----:B------:R-:W0:Y:S08]  /*0010*/  S2UR UR7, SR_CTAID.Z ;  /* 0x00000000000779c3 */ /* 0x000e300000002700 */
[----:B------:R-:W0:Y:S02]  /*0020*/  LDC R0, c[0x0][0x398] ;  /* 0x0000e600ff007b82 */ /* 0x000e240000000800 */
[----:B0-----:R-:W-:-:S13]  /*0030*/  ISETP.LE.AND P0, PT, R0, UR7, PT ;  /* 0x0000000700007c0c */ /* 0x001fda000bf03270 */
[----:B------:R-:W-:Y:S05]  /*0040*/  @P0 EXIT ;  /* 0x000000000000094d */ /* 0x000fea0003800000 */
[----:B------:R-:W0:Y:S01]  /*0050*/  LDC R10, c[0x0][0x3a0] ;  /* 0x0000e800ff0a7b82 */ /* 0x000e220000000800 */
[----:B------:R-:W1:Y:S01]  /*0060*/  S2R R4, SR_CTAID.Y ;  /* 0x0000000000047919 */ /* 0x000e620000002600 */
[----:B------:R-:W2:Y:S01]  /*0070*/  LDCU.64 UR8, c[0x0][0x358] ;  /* 0x00006b00ff0877ac */ /* 0x000ea20008000a00 */
[----:B------:R-:W-:Y:S01]  /*0080*/  HFMA2 R21, -RZ, RZ, 0, 0 ;  /* 0x00000000ff157431 */ /* 0x000fe200000001ff */
[----:B------:R-:W1:Y:S01]  /*0090*/  S2R R3, SR_TID.Y ;  /* 0x0000000000037919 */ /* 0x000e620000002200 */
[----:B------:R-:W3:Y:S01]  /*00a0*/  S2R R6, SR_CTAID.X ;  /* 0x0000000000067919 */ /* 0x000ee20000002500 */
[----:B------:R-:W3:Y:S01]  /*00b0*/  S2R R2, SR_TID.X ;  /* 0x0000000000027919 */ /* 0x000ee20000002100 */
[----:B0-----:R-:W-:Y:S02]  /*00c0*/  ISETP.GE.AND P0, PT, R10, 0x1, PT ;  /* 0x000000010a00780c */ /* 0x001fe40003f06270 */
[----:B-1----:R-:W-:Y:S02]  /*00d0*/  LEA R4, R4, R3, 0x4 ;  /* 0x0000000304047211 */ /* 0x002fe400078e20ff */
[----:B---3--:R-:W-:-:S09]  /*00e0*/  LEA R5, R6, R2, 0x4 ;  /* 0x0000000206057211 */ /* 0x008fd200078e20ff */
[----:B--2---:R-:W-:Y:S05]  /*00f0*/  @!P0 BRA `(.L_x_0) ;  /* 0x0000000400488947 */ /* 0x004fea0003800000 */
[----:B------:R-:W0:Y:S01]  /*0100*/  S2UR UR6, SR_CgaCtaId ;  /* 0x00000000000679c3 */ /* 0x000e220000008800 */
[----:B------:R-:W1:Y:S01]  /*0110*/  LDCU UR10, c[0x0][0x3a4] ;  /* 0x00007480ff0a77ac */ /* 0x000e620008000800 */
[C---:B------:R-:W-:Y:S01]  /*0120*/  IMAD R7, R10.reuse, UR7, R3 ;  /* 0x000000070a077c24 */ /* 0x040fe2000f8e0203 */
[----:B------:R-:W-:Y:S01]  /*0130*/  IADD3 R8, PT, PT, R10, 0xf, RZ ;  /* 0x0000000f0a087810 */ /* 0x000fe20007ffe0ff */
[----:B------:R-:W-:Y:S01]  /*0140*/  UMOV UR4, 0x400 ;  /* 0x0000040000047882 */ /* 0x000fe20000000000 */
[----:B------:R-:W-:Y:S01]  /*0150*/  MOV R21, RZ ;  /* 0x000000ff00157202 */ /* 0x000fe20000000f00 */
[----:B------:R-:W-:Y:S02]  /*0160*/  UIADD3 UR5, UPT, UPT, UR4, 0x400, URZ ;  /* 0x0000040004057890 */ /* 0x000fe4000fffe0ff */
[----:B------:R-:W2:Y:S01]  /*0170*/  LDC R9, c[0x0][0x39c] ;  /* 0x0000e700ff097b82 */ /* 0x000ea20000000800 */
[----:B------:R-:W-:Y:S01]  /*0180*/  SHF.R.U32.HI R8, RZ, 0x4, R8 ;  /* 0x00000004ff087819 */ /* 0x000fe20000011608 */
[----:B------:R-:W3:Y:S03]  /*0190*/  LDCU UR12, c[0x0][0x39c] ;  /* 0x00007380ff0c77ac */ /* 0x000ee60008000800 */
[----:B------:R-:W-:Y:S01]  /*01a0*/  IADD3 R18, PT, PT, -R8, RZ, RZ ;  /* 0x000000ff08127210 */ /* 0x000fe20007ffe1ff */
[----:B------:R-:W4:Y:S02]  /*01b0*/  LDCU UR11, c[0x0][0x3a0] ;  /* 0x00007400ff0b77ac */ /* 0x000f240008000800 */
[----:B------:R-:W3:Y:S01]  /*01c0*/  LDC R0, c[0x0][0x3a4] ;  /* 0x0000e900ff007b82 */ /* 0x000ee20000000800 */
[----:B-1----:R-:W-:-:S07]  /*01d0*/  IMAD R7, R7, UR10, R2 ;  /* 0x0000000a07077c24 */ /* 0x002fce000f8e0202 */
[----:B------:R-:W1:Y:S01]  /*01e0*/  LDC.64 R22, c[0x0][0x380] ;  /* 0x0000e000ff167b82 */ /* 0x000e620000000a00 */
[----:B0-----:R-:W-:Y:S01]  /*01f0*/  ULEA UR4, UR6, UR4, 0x18 ;  /* 0x0000000406047291 */ /* 0x001fe2000f8ec0ff */
[----:B------:R-:W-:Y:S01]  /*0200*/  LEA R7, R6, R7, 0x4 ;  /* 0x0000000706077211 */ /* 0x000fe200078e20ff */
[----:B------:R-:W-:-:S04]  /*0210*/  ULEA UR5, UR6, UR5, 0x18 ;  /* 0x0000000506057291 */ /* 0x000fc8000f8ec0ff */
[----:B------:R-:W-:Y:S01]  /*0220*/  LEA R17, R3, UR4, 0x6 ;  /* 0x0000000403117c11 */ /* 0x000fe2000f8e30ff */
[----:B--2---:R-:W-:Y:S01]  /*0230*/  IMAD R9, R9, UR7, R4 ;  /* 0x0000000709097c24 */ /* 0x004fe2000f8e0204 */
[C---:B------:R-:W-:Y:S02]  /*0240*/  LEA R16, R2.reuse, UR5, 0x2 ;  /* 0x0000000502107c11 */ /* 0x040fe4000f8e10ff */
[----:B------:R-:W-:Y:S01]  /*0250*/  LEA R19, R2, R17, 0x2 ;  /* 0x0000001102137211 */ /* 0x000fe200078e10ff */
[----:B------:R-:W-:Y:S01]  /*0260*/  IMAD R6, R9, R10, R2 ;  /* 0x0000000a09067224 */ /* 0x000fe200078e0202 */
[----:B----4-:R-:W-:-:S07]  /*0270*/  LEA R20, R3, R16, 0x6 ;  /* 0x0000001003147211 */ /* 0x010fce00078e30ff */
.L_x_1:
[----:B------:R-:W-:Y:S01]  /*0280*/  ISETP.GE.AND P0, PT, R3, UR11, PT ;  /* 0x0000000b03007c0c */ /* 0x000fe2000bf06270 */
[----:B------:R-:W-:Y:S01]  /*0290*/  HFMA2 R27, -RZ, RZ, 0, 0 ;  /* 0x00000000ff1b7431 */ /* 0x000fe200000001ff */
[----:B------:R-:W-:Y:S01]  /*02a0*/  ISETP.GE.AND P1, PT, R2, UR11, PT ;  /* 0x0000000b02007c0c */ /* 0x000fe2000bf26270 */
[----:B-1----:R-:W-:Y:S01]  /*02b0*/  IMAD.WIDE R8, R6, 0x4, R22 ;  /* 0x0000000406087825 */ /* 0x002fe200078e0216 */
[----:B---3--:R-:W-:Y:S02]  /*02c0*/  ISETP.GE.OR P0, PT, R5, R0, P0 ;  /* 0x000000000500720c */ /* 0x008fe40000706670 */
[----:B------:R-:W-:Y:S02]  /*02d0*/  ISETP.GE.OR P1, PT, R4, UR12, P1 ;  /* 0x0000000c04007c0c */ /* 0x000fe40008f26670 */
[----:B------:R-:W-:-:S09]  /*02e0*/  MOV R24, RZ ;  /* 0x000000ff00187202 */ /* 0x000fd20000000f00 */
[----:B------:R-:W0:Y:S02]  /*02f0*/  @!P0 LDC.64 R10, c[0x0][0x388] ;  /* 0x0000e200ff0a8b82 */ /* 0x000e240000000a00 */
[----:B------:R-:W2:Y:S01]  /*0300*/  @!P1 LDG.E R24, desc[UR8][R8.64] ;  /* 0x0000000808189981 */ /* 0x000ea2000c1e1900 */
[----:B0-----:R-:W-:-:S05]  /*0310*/  @!P0 IMAD.WIDE R10, R7, 0x4, R10 ;  /* 0x00000004070a8825 */ /* 0x001fca00078e020a */
[----:B------:R-:W3:Y:S01]  /*0320*/  @!P0 LDG.E R27, desc[UR8][R10.64] ;  /* 0x000000080a1b8981 */ /* 0x000ee2000c1e1900 */
[----:B------:R-:W-:-:S04]  /*0330*/  IADD3 R18, PT, PT, R18, 0x1, RZ ;  /* 0x0000000112127810 */ /* 0x000fc80007ffe0ff */
[----:B------:R-:W-:Y:S02]  /*0340*/  ISETP.NE.AND P0, PT, R18, RZ, PT ;  /* 0x000000ff1200720c */ /* 0x000fe40003f05270 */
[----:B------:R-:W-:Y:S02]  /*0350*/  IADD3 R3, PT, PT, R3, 0x10, RZ ;  /* 0x0000001003037810 */ /* 0x000fe40007ffe0ff */
[----:B------:R-:W-:Y:S02]  /*0360*/  IADD3 R6, PT, PT, R6, 0x10, RZ ;  /* 0x0000001006067810 */ /* 0x000fe40007ffe0ff */
[----:B------:R-:W-:Y:S02]  /*0370*/  IADD3 R2, PT, PT, R2, 0x10, RZ ;  /* 0x0000001002027810 */ /* 0x000fe40007ffe0ff */
[----:B------:R-:W-:Y:S01]  /*0380*/  LEA R7, R0, R7, 0x4 ;  /* 0x0000000700077211 */ /* 0x000fe200078e20ff */
[----:B--2---:R-:W-:Y:S04]  /*0390*/  STS [R19], R24 ;  /* 0x0000001813007388 */ /* 0x004fe80000000800 */
[----:B---3--:R-:W-:Y:S01]  /*03a0*/  STS [R20], R27 ;  /* 0x0000001b14007388 */ /* 0x008fe20000000800 */
[----:B------:R-:W-:Y:S06]  /*03b0*/  BAR.SYNC.DEFER_BLOCKING 0x0 ;  /* 0x0000000000007b1d */ /* 0x000fec0000010000 */
[----:B------:R-:W-:Y:S04]  /*03c0*/  LDS R26, [R16] ;  /* 0x00000000101a7984 */ /* 0x000fe80000000800 */
[----:B------:R-:W0:Y:S04]  /*03d0*/  LDS.128 R12, [R17] ;  /* 0x00000000110c7984 */ /* 0x000e280000000c00 */
[----:B------:R-:W1:Y:S04]  /*03e0*/  LDS R29, [R16+0x40] ;  /* 0x00004000101d7984 */ /* 0x000e680000000800 */
[----:B------:R-:W2:Y:S04]  /*03f0*/  LDS R25, [R16+0x80] ;  /* 0x0000800010197984 */ /* 0x000ea80000000800 */
[----:B------:R-:W-:Y:S04]  /*0400*/  LDS.128 R8, [R17+0x10] ;  /* 0x0000100011087984 */ /* 0x000fe80000000c00 */
[----:B------:R-:W-:Y:S01]  /*0410*/  LDS R24, [R16+0x240] ;  /* 0x0002400010187984 */ /* 0x000fe20000000800 */
[----:B0-----:R-:W-:-:S03]  /*0420*/  FFMA R12, R12, R26, R21 ;  /* 0x0000001a0c0c7223 */ /* 0x001fc60000000015 */
[----:B------:R-:W0:Y:S01]  /*0430*/  LDS R21, [R16+0xc0] ;  /* 0x0000c00010157984 */ /* 0x000e220000000800 */
[----:B-1----:R-:W-:-:S03]  /*0440*/  FFMA R26, R29, R13, R12 ;  /* 0x0000000d1d1a7223 */ /* 0x002fc6000000000c */
[----:B------:R-:W1:Y:S04]  /*0450*/  LDS R13, [R16+0x100] ;  /* 0x00010000100d7984 */ /* 0x000e680000000800 */
[----:B------:R-:W3:Y:S01]  /*0460*/  LDS R12, [R16+0x140] ;  /* 0x00014000100c7984 */ /* 0x000ee20000000800 */
[----:B--2---:R-:W-:-:S03]  /*0470*/  FFMA R14, R25, R14, R26 ;  /* 0x0000000e190e7223 */ /* 0x004fc6000000001a */
[----:B------:R-:W2:Y:S01]  /*0480*/  LDS R25, [R16+0x180] ;  /* 0x0001800010197984 */ /* 0x000ea20000000800 */
[----:B0-----:R-:W-:-:S03]  /*0490*/  FFMA R15, R21, R15, R14 ;  /* 0x0000000f150f7223 */ /* 0x001fc6000000000e */
[----:B------:R-:W-:Y:S01]  /*04a0*/  LDS R21, [R16+0x280] ;  /* 0x0002800010157984 */ /* 0x000fe20000000800 */
[----:B-1----:R-:W-:-:S03]  /*04b0*/  FFMA R13, R8, R13, R15 ;  /* 0x0000000d080d7223 */ /* 0x002fc6000000000f */
[----:B------:R-:W0:Y:S01]  /*04c0*/  LDS R8, [R16+0x1c0] ;  /* 0x0001c00010087984 */ /* 0x000e220000000800 */
[----:B---3--:R-:W-:-:S03]  /*04d0*/  FFMA R26, R12, R9, R13 ;  /* 0x000000090c1a7223 */ /* 0x008fc6000000000d */
[----:B------:R-:W-:Y:S04]  /*04e0*/  LDS R9, [R16+0x200] ;  /* 0x0002000010097984 */ /* 0x000fe80000000800 */
[----:B------:R-:W1:Y:S01]  /*04f0*/  LDS.128 R12, [R17+0x20] ;  /* 0x00002000110c7984 */ /* 0x000e620000000c00 */
[----:B--2---:R-:W-:-:S04]  /*0500*/  FFMA R25, R25, R10, R26 ;  /* 0x0000000a19197223 */ /* 0x004fc8000000001a */
[----:B0-----:R-:W-:Y:S02]  /*0510*/  FFMA R11, R8, R11, R25 ;  /* 0x0000000b080b7223 */ /* 0x001fe40000000019 */
[----:B------:R-:W-:Y:S02]  /*0520*/  LDS R25, [R16+0x3c0] ;  /* 0x0003c00010197984 */ /* 0x000fe40000000800 */
[----:B-1----:R-:W-:Y:S02]  /*0530*/  FFMA R9, R12, R9, R11 ;  /* 0x000000090c097223 */ /* 0x002fe4000000000b */
[----:B------:R-:W0:Y:S02]  /*0540*/  LDS R12, [R16+0x2c0] ;  /* 0x0002c000100c7984 */ /* 0x000e240000000800 */
[----:B------:R-:W-:Y:S02]  /*0550*/  FFMA R26, R24, R13, R9 ;  /* 0x0000000d181a7223 */ /* 0x000fe40000000009 */
[----:B------:R-:W-:Y:S04]  /*0560*/  LDS R13, [R16+0x300] ;  /* 0x00030000100d7984 */ /* 0x000fe80000000800 */
[----:B------:R-:W1:Y:S01]  /*0570*/  LDS.128 R8, [R17+0x30] ;  /* 0x0000300011087984 */ /* 0x000e620000000c00 */
[----:B------:R-:W-:-:S03]  /*0580*/  FFMA R21, R21, R14, R26 ;  /* 0x0000000e15157223 */ /* 0x000fc6000000001a */
[----:B------:R-:W2:Y:S04]  /*0590*/  LDS R24, [R16+0x340] ;  /* 0x0003400010187984 */ /* 0x000ea80000000800 */
[----:B------:R-:W3:Y:S01]  /*05a0*/  LDS R14, [R16+0x380] ;  /* 0x00038000100e7984 */ /* 0x000ee20000000800 */
[----:B0-----:R-:W-:-:S04]  /*05b0*/  FFMA R15, R12, R15, R21 ;  /* 0x0000000f0c0f7223 */ /* 0x001fc80000000015 */
[----:B-1----:R-:W-:-:S04]  /*05c0*/  FFMA R13, R8, R13, R15 ;  /* 0x0000000d080d7223 */ /* 0x002fc8000000000f */
[----:B--2---:R-:W-:-:S04]  /*05d0*/  FFMA R9, R24, R9, R13 ;  /* 0x0000000918097223 */ /* 0x004fc8000000000d */
[----:B---3--:R-:W-:-:S04]  /*05e0*/  FFMA R10, R14, R10, R9 ;  /* 0x0000000a0e0a7223 */ /* 0x008fc80000000009 */
[----:B------:R-:W-:Y:S01]  /*05f0*/  FFMA R21, R25, R11, R10 ;  /* 0x0000000b19157223 */ /* 0x000fe2000000000a */
[----:B------:R-:W-:Y:S06]  /*0600*/  BAR.SYNC.DEFER_BLOCKING 0x0 ;  /* 0x0000000000007b1d */ /* 0x000fec0000010000 */
[----:B------:R-:W-:Y:S05]  /*0610*/  @P0 BRA `(.L_x_1) ;  /* 0xfffffffc00180947 */ /* 0x000fea000383ffff */
.L_x_0:
[----:B------:R-:W0:Y:S01]  /*0620*/  LDC R7, c[0x0][0x39c] ;  /* 0x0000e700ff077b82 */ /* 0x000e220000000800 */
[----:B------:R-:W1:Y:S02]  /*0630*/  LDCU UR4, c[0x0][0x3a4] ;  /* 0x00007480ff0477ac */ /* 0x000e640008000800 */
[----:B-1----:R-:W-:-:S04]  /*0640*/  ISETP.GE.AND P0, PT, R5, UR4, PT ;  /* 0x0000000405007c0c */ /* 0x002fc8000bf06270 */
[----:B0-----:R-:W-:-:S13]  /*0650*/  ISETP.GE.OR P0, PT, R4, R7, P0 ;  /* 0x000000070400720c */ /* 0x001fda0000706670 */
[----:B------:R-:W-:Y:S05]  /*0660*/  @P0 EXIT ;  /* 0x000000000000094d */ /* 0x000fea0003800000 */
[----:B------:R-:W0:Y:S01]  /*0670*/  LDC.64 R2, c[0x0][0x390] ;  /* 0x0000e400ff027b82 */ /* 0x000e220000000a00 */
[----:B------:R-:W-:-:S04]  /*0680*/  IMAD R4, R7, UR7, R4 ;  /* 0x0000000707047c24 */ /* 0x000fc8000f8e0204 */
[----:B------:R-:W-:-:S04]  /*0690*/  IMAD R5, R4, UR4, R5 ;  /* 0x0000000404057c24 */ /* 0x000fc8000f8e0205 */
[----:B0-----:R-:W-:-:S05]  /*06a0*/  IMAD.WIDE R2, R5, 0x4, R2 ;  /* 0x0000000405027825 */ /* 0x001fca00078e0202 */
[----:B------:R-:W-:Y:S01]  /*06b0*/  STG.E desc[UR8][R2.64], R21 ;  /* 0x0000001502007986 */ /* 0x000fe2000c101908 */
[----:B------:R-:W-:Y:S05]  /*06c0*/  EXIT ;  /* 0x000000000000794d */ /* 0x000fea0003800000 */
.L_x_2:
[----:B------:R-:W-:-:S00]  /*06d0*/  BRA `(.L_x_2) ;  /* 0xfffffffc00fc7947 */ /* 0x000fc0000383ffff */
[----:B------:R-:W-:-:S00]  /*06e0*/  NOP ;  /* 0x0000000000007918 */ /* 0x000fc00000000000 */
        /* <DEDUP_REMOVED lines=9> */
.L_x_3:


//--------------------- .nv.shared._Z19batchedMatMulKernelPfS_S_iiii --------------------------
	.section	.nv.shared._Z19batchedMatMulKernelPfS_S_iiii,"aw",@nobits
	.sectionflags	@""
	.align	4
.nv.shared._Z19batchedMatMulKernelPfS_S_iiii:
	.zero		3072


//--------------------- .nv.shared.reserved.0     --------------------------
	.section	.nv.shared.reserved.0,"aw",@nobits
	.weak		__nv_reservedSMEM_offset_0_alias
	.size		__nv_reservedSMEM_offset_0_alias, 0, 64
	.other		__nv_reservedSMEM_offset_0_alias,@"STO_CUDA_RESERVED_SHARED STV_DEFAULT"
__nv_reservedSMEM_offset_0_alias:
	.zero		0
	.zero		64


//--------------------- .nv.constant0._Z19batchedMatMulKernelPfS_S_iiii --------------------------
	.section	.nv.constant0._Z19batchedMatMulKernelPfS_S_iiii,"a",@progbits
	.sectionflags	@""
	.align	4
.nv.constant0._Z19batchedMatMulKernelPfS_S_iiii:
	.zero		936


//--------------------- SYMBOLS --------------------------

	.type		.nv.reservedSmem.offset0,@object
	.size		.nv.reservedSmem.offset0,0x4
	.type		.nv.reservedSmem.cap,@object
	.size		.nv.reservedSmem.cap,0x4
